//
// Generated by NVIDIA NVVM Compiler
//
// Compiler Build ID: CL-36424714
// Cuda compilation tools, release 13.0, V13.0.88
// Based on NVVM 20.0.0
//

.version 9.0
.target sm_100
.address_size 64

	// .globl	modCube
.global .align 4 .u32 z;
.global .align 4 .b8 m[12];

.visible .entry modCube(
	.param .u32 modCube_param_0,
	.param .u32 modCube_param_1
)
{
	.reg .pred 	%p<4>;
	.reg .b32 	%r<18>;
	.reg .b64 	%rd<4>;

	ld.param.u32 	%r5, [modCube_param_0];
	ld.param.u32 	%r6, [modCube_param_1];
	mov.u32 	%r7, %tid.x;
	mov.u32 	%r8, %ctaid.x;
	shl.b32 	%r9, %r8, 10;
	or.b32  	%r17, %r9, %r7;
	setp.ge.s32 	%p1, %r17, %r6;
	@%p1 bra 	$L__BB0_5;
	mov.u32 	%r10, %nctaid.x;
	shl.b32 	%r2, %r10, 10;
	mov.u64 	%rd2, m;
$L__BB0_2:
	mul.lo.s32 	%r11, %r17, %r17;
	rem.s32 	%r12, %r11, %r6;
	mul.lo.s32 	%r13, %r12, %r17;
	rem.s32 	%r14, %r13, %r6;
	setp.ne.s32 	%p2, %r14, %r5;
	@%p2 bra 	$L__BB0_4;
	ld.global.u32 	%r15, [z];
	mul.wide.s32 	%rd1, %r15, 4;
	add.s64 	%rd3, %rd2, %rd1;
	st.global.u32 	[%rd3], %r17;
	atom.global.add.u32 	%r16, [z], 1;
$L__BB0_4:
	add.s32 	%r17, %r17, %r2;
	setp.lt.s32 	%p3, %r17, %r6;
	@%p3 bra 	$L__BB0_2;
$L__BB0_5:
	bar.sync 	0;
	ret;

}


// ===== COMPILED SASS (sm_100) =====

	.target	sm_100

	.elftype	@"ET_EXEC"


//--------------------- .note.nv.tkinfo           --------------------------
	.section	.note.nv.tkinfo,"",@"SHT_NOTE"
	.sectionflags	@"SHF_NOTE_NV_TKINFO"
	.tkinfo
        /*0018*/ 	.word	0x00000002
        /*0030*/ 	.string	""
        /*0030*/ 	.string	"ptxas"
        /*0030*/ 	.string	"Cuda compilation tools, release 13.0, V13.0.88"
        /*0030*/ 	.string	"Build cuda_13.0.r13.0/compiler.36424714_0"
        /*0030*/ 	.string	"-arch sm_100 -m 64 "



//--------------------- .note.nv.cuinfo           --------------------------
	.section	.note.nv.cuinfo,"",@"SHT_NOTE"
	.sectionflags	@"SHF_NOTE_NV_CUINFO"
        /*0018*/ 	.short	0x0002
        /*001a*/ 	.short	0x0064
        /*001c*/ 	.short	0x0082
	.zero		2


//--------------------- .nv.info                  --------------------------
	.section	.nv.info,"",@"SHT_CUDA_INFO"
	.align	4


	//----- nvinfo : EIATTR_REGCOUNT
	.align		4
        /*0000*/ 	.byte	0x04, 0x2f
        /*0002*/ 	.short	(.L_3 - .L_2)
	.align		4
.L_2:
        /*0004*/ 	.word	index@(modCube)
        /*0008*/ 	.word	0x00000016


	//----- nvinfo : EIATTR_FRAME_SIZE
	.align		4
.L_3:
        /*000c*/ 	.byte	0x04, 0x11
        /*000e*/ 	.short	(.L_5 - .L_4)
	.align		4
.L_4:
        /*0010*/ 	.word	index@(modCube)
        /*0014*/ 	.word	0x00000000


	//----- nvinfo : EIATTR_MIN_STACK_SIZE
	.align		4
.L_5:
        /*0018*/ 	.byte	0x04, 0x12
        /*001a*/ 	.short	(.L_7 - .L_6)
	.align		4
.L_6:
        /*001c*/ 	.word	index@(modCube)
        /*0020*/ 	.word	0x00000000
.L_7:


//--------------------- .nv.compat                --------------------------
	.section	.nv.compat,"",@"SHT_CUDA_COMPAT_INFO"
	.align	4
        /*0000*/ 	.byte	0x02, 0x09, 0x00, 0x00, 0x02, 0x02, 0x01, 0x00, 0x02, 0x05, 0x05, 0x00, 0x03, 0x07, 0x01, 0x01
        /*0010*/ 	.byte	0x02, 0x03, 0x00, 0x00, 0x02, 0x06, 0x01, 0x00, 0x04, 0x0b, 0x08, 0x00, 0x09, 0x00, 0x00, 0x00
        /*0020*/ 	.byte	0x00, 0x00, 0x00, 0x00


//--------------------- .nv.info.modCube          --------------------------
	.section	.nv.info.modCube,"",@"SHT_CUDA_INFO"
	.sectionflags	@""
	.align	4


	//----- nvinfo : EIATTR_CUDA_API_VERSION
	.align		4
        /*0000*/ 	.byte	0x04, 0x37
        /*0002*/ 	.short	(.L_9 - .L_8)
.L_8:
        /*0004*/ 	.word	0x00000082


	//----- nvinfo : EIATTR_KPARAM_INFO
	.align		4
.L_9:
        /*0008*/ 	.byte	0x04, 0x17
        /*000a*/ 	.short	(.L_11 - .L_10)
.L_10:
        /*000c*/ 	.word	0x00000000
        /*0010*/ 	.short	0x0001
        /*0012*/ 	.short	0x0004
        /*0014*/ 	.byte	0x00, 0xf0, 0x11, 0x00


	//----- nvinfo : EIATTR_KPARAM_INFO
	.align		4
.L_11:
        /*0018*/ 	.byte	0x04, 0x17
        /*001a*/ 	.short	(.L_13 - .L_12)
.L_12:
        /*001c*/ 	.word	0x00000000
        /*0020*/ 	.short	0x0000
        /*0022*/ 	.short	0x0000
        /*0024*/ 	.byte	0x00, 0xf0, 0x11, 0x00


	//----- nvinfo : EIATTR_SPARSE_MMA_MASK
	.align		4
.L_13:
        /*0028*/ 	.byte	0x03, 0x50
        /*002a*/ 	.short	0x0000


	//----- nvinfo : EIATTR_MAXREG_COUNT
	.align		4
        /*002c*/ 	.byte	0x03, 0x1b
        /*002e*/ 	.short	0x00ff


	//----- nvinfo : EIATTR_NUM_BARRIERS
	.align		4
        /*0030*/ 	.byte	0x02, 0x4c
        /*0032*/ 	.byte	0x01
	.zero		1


	//----- nvinfo : EIATTR_MERCURY_ISA_VERSION
	.align		4
        /*0034*/ 	.byte	0x03, 0x5f
        /*0036*/ 	.short	0x0101


	//----- nvinfo : EIATTR_INT_WARP_WIDE_INSTR_OFFSETS
	.align		4
        /*0038*/ 	.byte	0x04, 0x31
        /*003a*/ 	.short	(.L_15 - .L_14)


	//   ....[0]....
.L_14:
        /*003c*/ 	.word	0x00000440


	//----- nvinfo : EIATTR_VRC_CTA_INIT_COUNT
	.align		4
.L_15:
        /*0040*/ 	.byte	0x02, 0x4a
	.zero		1
	.zero		1


	//----- nvinfo : EIATTR_EXIT_INSTR_OFFSETS
	.align		4
        /*0044*/ 	.byte	0x04, 0x1c
        /*0046*/ 	.short	(.L_17 - .L_16)


	//   ....[0]....
.L_16:
        /*0048*/ 	.word	0x00000560


	//----- nvinfo : EIATTR_CRS_STACK_SIZE
	.align		4
.L_17:
        /*004c*/ 	.byte	0x04, 0x1e
        /*004e*/ 	.short	(.L_19 - .L_18)
.L_18:
        /*0050*/ 	.word	0x00000000


	//----- nvinfo : EIATTR_CBANK_PARAM_SIZE
	.align		4
.L_19:
        /*0054*/ 	.byte	0x03, 0x19
        /*0056*/ 	.short	0x0008


	//----- nvinfo : EIATTR_PARAM_CBANK
	.align		4
        /*0058*/ 	.byte	0x04, 0x0a
        /*005a*/ 	.short	(.L_21 - .L_20)
	.align		4
.L_20:
        /*005c*/ 	.word	index@(.nv.constant0.modCube)
        /*0060*/ 	.short	0x0380
        /*0062*/ 	.short	0x0008


	//----- nvinfo : EIATTR_SW_WAR
	.align		4
.L_21:
        /*0064*/ 	.byte	0x04, 0x36
        /*0066*/ 	.short	(.L_23 - .L_22)
.L_22:
        /*0068*/ 	.word	0x00000008
.L_23:


//--------------------- .nv.callgraph             --------------------------
	.section	.nv.callgraph,"",@"SHT_CUDA_CALLGRAPH"
	.align	4
	.sectionentsize	8
	.align		4
        /*0000*/ 	.word	0x00000000
	.align		4
        /*0004*/ 	.word	0xffffffff
	.align		4
        /*0008*/ 	.word	0x00000000
	.align		4
        /*000c*/ 	.word	0xfffffffe
	.align		4
        /*0010*/ 	.word	0x00000000
	.align		4
        /*0014*/ 	.word	0xfffffffd
	.align		4
        /*0018*/ 	.word	0x00000000
	.align		4
        /*001c*/ 	.word	0xfffffffc


//--------------------- .nv.constant4             --------------------------
	.section	.nv.constant4,"a",@progbits
	.align	8
	.align		8
.nv.constant4:
        /*0000*/ 	.dword	z
	.align		8
        /*0008*/ 	.dword	m


//--------------------- .text.modCube             --------------------------
	.section	.text.modCube,"ax",@progbits
	.align	128
        .global         modCube
        .type           modCube,@function
        .size           modCube,(.L_x_6 - modCube)
        .other          modCube,@"STO_CUDA_ENTRY STV_DEFAULT"
modCube:
.text.modCube:
[----:B------:R-:W-:Y:S01]  /*0000*/  LDC R1, c[0x0][0x37c] ;  /* 0x0000df00ff017b82 */ /* 0x000fe20000000800 */
[----:B------:R-:W0:Y:S07]  /*0010*/  S2R R14, SR_TID.X ;  /* 0x00000000000e7919 */ /* 0x000e2e0000002100 */
[----:B------:R-:W1:Y:S01]  /*0020*/  S2UR UR4, SR_CTAID.X ;  /* 0x00000000000479c3 */ /* 0x000e620000002500 */
[----:B------:R-:W-:Y:S07]  /*0030*/  BSSY.RECONVERGENT B0, `(.L_x_0) ;  /* 0x0000051000007945 */ /* 0x000fee0003800200 */
[----:B------:R-:W2:Y:S01]  /*0040*/  LDC R3, c[0x0][0x384] ;  /* 0x0000e100ff037b82 */ /* 0x000ea20000000800 */
[----:B-1----:R-:W-:-:S06]  /*0050*/  USHF.L.U32 UR4, UR4, 0xa, URZ ;  /* 0x0000000a04047899 */ /* 0x002fcc00080006ff */
[----:B0-----:R-:W-:-:S04]  /*0060*/  LOP3.LUT R14, R14, UR4, RZ, 0xfc, !PT ;  /* 0x000000040e0e7c12 */ /* 0x001fc8000f8efcff */
[----:B--2---:R-:W-:-:S13]  /*0070*/  ISETP.GE.AND P0, PT, R14, R3, PT ;  /* 0x000000030e00720c */ /* 0x004fda0003f06270 */
[----:B------:R-:W-:Y:S05]  /*0080*/  @P0 BRA `(.L_x_1) ;  /* 0x00000004002c0947 */ /* 0x000fea0003800000 */
[----:B------:R-:W0:Y:S01]  /*0090*/  LDC R0, c[0x0][0x384] ;  /* 0x0000e100ff007b82 */ /* 0x000e220000000800 */
[----:B------:R-:W-:-:S04]  /*00a0*/  IABS R7, R3 ;  /* 0x0000000300077213 */ /* 0x000fc80000000000 */
[----:B------:R-:W1:Y:S03]  /*00b0*/  I2F.RP R15, R7 ;  /* 0x00000007000f7306 */ /* 0x000e660000209400 */
[----:B------:R-:W2:Y:S08]  /*00c0*/  LDC R8, c[0x0][0x370] ;  /* 0x0000dc00ff087b82 */ /* 0x000eb00000000800 */
[----:B------:R-:W3:Y:S01]  /*00d0*/  LDC R9, c[0x0][0x380] ;  /* 0x0000e000ff097b82 */ /* 0x000ee20000000800 */
[----:B-1----:R-:W1:Y:S01]  /*00e0*/  MUFU.RCP R15, R15 ;  /* 0x0000000f000f7308 */ /* 0x002e620000001000 */
[----:B0-----:R-:W-:-:S06]  /*00f0*/  IABS R6, R0 ;  /* 0x0000000000067213 */ /* 0x001fcc0000000000 */
[----:B------:R-:W0:Y:S01]  /*0100*/  LDC.64 R2, c[0x0][0x358] ;  /* 0x0000d600ff027b82 */ /* 0x000e220000000a00 */
[----:B------:R-:W-:Y:S01]  /*0110*/  ISETP.NE.AND P0, PT, R0, RZ, PT ;  /* 0x000000ff0000720c */ /* 0x000fe20003f05270 */
[----:B------:R-:W4:Y:S06]  /*0120*/  I2F.RP R16, R6 ;  /* 0x0000000600107306 */ /* 0x000f2c0000209400 */
[----:B------:R-:W0:Y:S01]  /*0130*/  LDC.64 R4, c[0x4][0x8] ;  /* 0x01000200ff047b82 */ /* 0x000e220000000a00 */
[----:B-1----:R-:W-:-:S04]  /*0140*/  VIADD R10, R15, 0xffffffe ;  /* 0x0ffffffe0f0a7836 */ /* 0x002fc80000000000 */
[----:B------:R1:W-:Y:S08]  /*0150*/  F2I.FTZ.U32.TRUNC.NTZ R11, R10 ;  /* 0x0000000a000b7305 */ /* 0x0003f0000021f000 */
[----:B----4-:R-:W4:Y:S01]  /*0160*/  MUFU.RCP R16, R16 ;  /* 0x0000001000107308 */ /* 0x010f220000001000 */
[----:B-1----:R-:W-:Y:S02]  /*0170*/  IMAD.MOV.U32 R10, RZ, RZ, RZ ;  /* 0x000000ffff0a7224 */ /* 0x002fe400078e00ff */
[----:B----4-:R-:W-:-:S02]  /*0180*/  VIADD R12, R16, 0xffffffe ;  /* 0x0ffffffe100c7836 */ /* 0x010fc40000000000 */
[----:B------:R-:W-:-:S03]  /*0190*/  IMAD.MOV R16, RZ, RZ, -R11 ;  /* 0x000000ffff107224 */ /* 0x000fc600078e0a0b */
[----:B------:R1:W4:Y:S01]  /*01a0*/  F2I.FTZ.U32.TRUNC.NTZ R13, R12 ;  /* 0x0000000c000d7305 */ /* 0x000322000021f000 */
[----:B------:R-:W-:-:S04]  /*01b0*/  IMAD R15, R16, R7, RZ ;  /* 0x00000007100f7224 */ /* 0x000fc800078e02ff */
[----:B------:R-:W-:-:S04]  /*01c0*/  IMAD.HI.U32 R15, R11, R15, R10 ;  /* 0x0000000f0b0f7227 */ /* 0x000fc800078e000a */
[----:B-1----:R-:W-:Y:S02]  /*01d0*/  IMAD.MOV.U32 R12, RZ, RZ, RZ ;  /* 0x000000ffff0c7224 */ /* 0x002fe400078e00ff */
[----:B----4-:R-:W-:-:S04]  /*01e0*/  IMAD.MOV R17, RZ, RZ, -R13 ;  /* 0x000000ffff117224 */ /* 0x010fc800078e0a0d */
[----:B------:R-:W-:-:S04]  /*01f0*/  IMAD R17, R17, R6, RZ ;  /* 0x0000000611117224 */ /* 0x000fc800078e02ff */
[----:B------:R-:W-:Y:S01]  /*0200*/  IMAD.HI.U32 R12, R13, R17, R12 ;  /* 0x000000110d0c7227 */ /* 0x000fe200078e000c */
[----:B------:R-:W-:Y:S02]  /*0210*/  MOV R13, R14 ;  /* 0x0000000e000d7202 */ /* 0x000fe40000000f00 */
[----:B0-23--:R-:W-:-:S07]  /*0220*/  LOP3.LUT R14, RZ, R0, RZ, 0x33, !PT ;  /* 0x00000000ff0e7212 */ /* 0x00dfce00078e33ff */
.L_x_4:
[----:B------:R-:W-:Y:S01]  /*0230*/  IMAD R16, R13, R13, RZ ;  /* 0x0000000d0d107224 */ /* 0x000fe200078e02ff */
[----:B------:R-:W-:Y:S04]  /*0240*/  BSSY.RECONVERGENT B1, `(.L_x_2) ;  /* 0x000002c000017945 */ /* 0x000fe80003800200 */
[----:B------:R-:W-:Y:S02]  /*0250*/  IABS R11, R16 ;  /* 0x00000010000b7213 */ /* 0x000fe40000000000 */
[----:B------:R-:W-:-:S03]  /*0260*/  ISETP.GE.AND P2, PT, R16, RZ, PT ;  /* 0x000000ff1000720c */ /* 0x000fc60003f46270 */
[----:B------:R-:W-:Y:S01]  /*0270*/  IMAD.HI.U32 R10, R15, R11, RZ ;  /* 0x0000000b0f0a7227 */ /* 0x000fe200078e00ff */
[----:B------:R-:W-:-:S03]  /*0280*/  MOV R15, R12 ;  /* 0x0000000c000f7202 */ /* 0x000fc60000000f00 */
[----:B------:R-:W-:-:S04]  /*0290*/  IMAD.MOV R10, RZ, RZ, -R10 ;  /* 0x000000ffff0a7224 */ /* 0x000fc800078e0a0a */
[----:B------:R-:W-:-:S05]  /*02a0*/  IMAD R10, R6, R10, R11 ;  /* 0x0000000a060a7224 */ /* 0x000fca00078e020b */
[----:B------:R-:W-:-:S13]  /*02b0*/  ISETP.GT.U32.AND P1, PT, R7, R10, PT ;  /* 0x0000000a0700720c */ /* 0x000fda0003f24070 */
[----:B------:R-:W-:-:S05]  /*02c0*/  @!P1 IMAD.IADD R10, R10, 0x1, -R6 ;  /* 0x000000010a0a9824 */ /* 0x000fca00078e0a06 */
[----:B------:R-:W-:-:S13]  /*02d0*/  ISETP.GT.U32.AND P1, PT, R7, R10, PT ;  /* 0x0000000a0700720c */ /* 0x000fda0003f24070 */
[----:B------:R-:W-:-:S04]  /*02e0*/  @!P1 IMAD.IADD R10, R10, 0x1, -R6 ;  /* 0x000000010a0a9824 */ /* 0x000fc800078e0a06 */
[----:B------:R-:W-:-:S05]  /*02f0*/  @!P2 IMAD.MOV R10, RZ, RZ, -R10 ;  /* 0x000000ffff0aa224 */ /* 0x000fca00078e0a0a */
[----:B------:R-:W-:-:S05]  /*0300*/  SEL R10, R14, R10, !P0 ;  /* 0x0000000a0e0a7207 */ /* 0x000fca0004000000 */
[----:B------:R-:W-:-:S05]  /*0310*/  IMAD R10, R10, R13, RZ ;  /* 0x0000000d0a0a7224 */ /* 0x000fca00078e02ff */
[----:B------:R-:W-:Y:S02]  /*0320*/  IABS R11, R10 ;  /* 0x0000000a000b7213 */ /* 0x000fe40000000000 */
[----:B------:R-:W-:-:S03]  /*0330*/  ISETP.GE.AND P2, PT, R10, RZ, PT ;  /* 0x000000ff0a00720c */ /* 0x000fc60003f46270 */
[----:B------:R-:W-:-:S04]  /*0340*/  IMAD.HI.U32 R7, R15, R11, RZ ;  /* 0x0000000b0f077227 */ /* 0x000fc800078e00ff */
[----:B------:R-:W-:-:S04]  /*0350*/  IMAD.MOV R7, RZ, RZ, -R7 ;  /* 0x000000ffff077224 */ /* 0x000fc800078e0a07 */
[----:B------:R-:W-:Y:S02]  /*0360*/  IMAD R11, R6, R7, R11 ;  /* 0x00000007060b7224 */ /* 0x000fe400078e020b */
[----:B------:R-:W-:-:S05]  /*0370*/  IMAD.MOV.U32 R7, RZ, RZ, R6 ;  /* 0x000000ffff077224 */ /* 0x000fca00078e0006 */
[----:B------:R-:W-:-:S13]  /*0380*/  ISETP.GT.U32.AND P1, PT, R7, R11, PT ;  /* 0x0000000b0700720c */ /* 0x000fda0003f24070 */
[----:B------:R-:W-:-:S05]  /*0390*/  @!P1 IMAD.IADD R11, R11, 0x1, -R6 ;  /* 0x000000010b0b9824 */ /* 0x000fca00078e0a06 */
[----:B------:R-:W-:-:S13]  /*03a0*/  ISETP.GT.U32.AND P1, PT, R7, R11, PT ;  /* 0x0000000b0700720c */ /* 0x000fda0003f24070 */
[----:B------:R-:W-:-:S05]  /*03b0*/  @!P1 IADD3 R11, PT, PT, R11, -R6, RZ ;  /* 0x800000060b0b9210 */ /* 0x000fca0007ffe0ff */
[----:B------:R-:W-:-:S05]  /*03c0*/  @!P2 IMAD.MOV R11, RZ, RZ, -R11 ;  /* 0x000000ffff0ba224 */ /* 0x000fca00078e0a0b */
[----:B------:R-:W-:-:S04]  /*03d0*/  SEL R10, R14, R11, !P0 ;  /* 0x0000000b0e0a7207 */ /* 0x000fc80004000000 */
[----:B------:R-:W-:-:S13]  /*03e0*/  ISETP.NE.AND P1, PT, R10, R9, PT ;  /* 0x000000090a00720c */ /* 0x000fda0003f25270 */
[----:B------:R-:W-:Y:S05]  /*03f0*/  @P1 BRA `(.L_x_3) ;  /* 0x0000000000401947 */ /* 0x000fea0003800000 */
[----:B------:R-:W0:Y:S01]  /*0400*/  LDC.64 R10, c[0x4][RZ] ;  /* 0x01000000ff0a7b82 */ /* 0x000e220000000a00 */
[----:B------:R-:W-:Y:S02]  /*0410*/  R2UR UR4, R2 ;  /* 0x00000000020472ca */ /* 0x000fe400000e0000 */
[----:B------:R-:W-:-:S13]  /*0420*/  R2UR UR5, R3 ;  /* 0x00000000030572ca */ /* 0x000fda00000e0000 */
[----:B0-----:R-:W2:Y:S01]  /*0430*/  LDG.E R17, desc[UR4][R10.64] ;  /* 0x000000040a117981 */ /* 0x001ea2000c1e1900 */
[----:B------:R-:W-:Y:S02]  /*0440*/  VOTEU.ANY UR4, UPT, PT ;  /* 0x0000000000047886 */ /* 0x000fe400038e0100 */
[----:B------:R-:W-:Y:S01]  /*0450*/  UFLO.U32 UR5, UR4 ;  /* 0x00000004000572bd */ /* 0x000fe200080e0000 */
[----:B------:R-:W0:Y:S01]  /*0460*/  S2R R16, SR_LANEID ;  /* 0x0000000000107919 */ /* 0x000e220000000000 */
[----:B------:R-:W1:Y:S01]  /*0470*/  POPC R19, UR4 ;  /* 0x0000000400137d09 */ /* 0x000e620008000000 */
[----:B------:R-:W-:-:S03]  /*0480*/  R2UR UR4, R2 ;  /* 0x00000000020472ca */ /* 0x000fc600000e0000 */
[----:B0-----:R-:W-:Y:S02]  /*0490*/  ISETP.EQ.U32.AND P1, PT, R16, UR5, PT ;  /* 0x0000000510007c0c */ /* 0x001fe4000bf22070 */
[----:B------:R-:W-:-:S11]  /*04a0*/  R2UR UR5, R3 ;  /* 0x00000000030572ca */ /* 0x000fd600000e0000 */
[----:B------:R-:W-:Y:S02]  /*04b0*/  @P1 R2UR UR6, R2 ;  /* 0x00000000020612ca */ /* 0x000fe400000e0000 */
[----:B------:R-:W-:Y:S01]  /*04c0*/  @P1 R2UR UR7, R3 ;  /* 0x00000000030712ca */ /* 0x000fe200000e0000 */
[----:B--2---:R-:W-:-:S05]  /*04d0*/  IMAD.WIDE R16, R17, 0x4, R4 ;  /* 0x0000000411107825 */ /* 0x004fca00078e0204 */
[----:B------:R0:W-:Y:S07]  /*04e0*/  STG.E desc[UR4][R16.64], R13 ;  /* 0x0000000d10007986 */ /* 0x0001ee000c101904 */
[----:B-1----:R0:W-:Y:S02]  /*04f0*/  @P1 REDG.E.ADD.STRONG.GPU desc[UR6][R10.64], R19 ;  /* 0x000000130a00198e */ /* 0x0021e4000c12e106 */
.L_x_3:
[----:B------:R-:W-:Y:S05]  /*0500*/  BSYNC.RECONVERGENT B1 ;  /* 0x0000000000017941 */ /* 0x000fea0003800200 */
.L_x_2:
[----:B0-----:R-:W-:-:S05]  /*0510*/  IMAD R13, R8, 0x400, R13 ;  /* 0x00000400080d7824 */ /* 0x001fca00078e020d */
[----:B------:R-:W-:-:S13]  /*0520*/  ISETP.GE.AND P1, PT, R13, R0, PT ;  /* 0x000000000d00720c */ /* 0x000fda0003f26270 */
[----:B------:R-:W-:Y:S05]  /*0530*/  @!P1 BRA `(.L_x_4) ;  /* 0xfffffffc003c9947 */ /* 0x000fea000383ffff */
.L_x_1:
[----:B------:R-:W-:Y:S05]  /*0540*/  BSYNC.RECONVERGENT B0 ;  /* 0x0000000000007941 */ /* 0x000fea0003800200 */
.L_x_0:
[----:B------:R-:W-:Y:S06]  /*0550*/  BAR.SYNC.DEFER_BLOCKING 0x0 ;  /* 0x0000000000007b1d */ /* 0x000fec0000010000 */
[----:B------:R-:W-:Y:S05]  /*0560*/  EXIT ;  /* 0x000000000000794d */ /* 0x000fea0003800000 */
.L_x_5:
[----:B------:R-:W-:-:S00]  /*0570*/  BRA `(.L_x_5) ;  /* 0xfffffffc00fc7947 */ /* 0x000fc0000383ffff */
[----:B------:R-:W-:-:S00]  /*0580*/  NOP ;  /* 0x0000000000007918 */ /* 0x000fc00000000000 */
[----:B------:R-:W-:-:S00]  /*0590*/  NOP ;  /* 0x0000000000007918 */ /* 0x000fc00000000000 */
[----:B------:R-:W-:-:S00]  /*05a0*/  NOP ;  /* 0x0000000000007918 */ /* 0x000fc00000000000 */
[----:B------:R-:W-:-:S00]  /*05b0*/  NOP ;  /* 0x0000000000007918 */ /* 0x000fc00000000000 */
[----:B------:R-:W-:-:S00]  /*05c0*/  NOP ;  /* 0x0000000000007918 */ /* 0x000fc00000000000 */
[----:B------:R-:W-:-:S00]  /*05d0*/  NOP ;  /* 0x0000000000007918 */ /* 0x000fc00000000000 */
[----:B------:R-:W-:-:S00]  /*05e0*/  NOP ;  /* 0x0000000000007918 */ /* 0x000fc00000000000 */
[----:B------:R-:W-:-:S00]  /*05f0*/  NOP ;  /* 0x0000000000007918 */ /* 0x000fc00000000000 */
.L_x_6:


//--------------------- .nv.shared.reserved.0     --------------------------
	.section	.nv.shared.reserved.0,"aw",@nobits
	.weak		__nv_reservedSMEM_offset_0_alias
	.size		__nv_reservedSMEM_offset_0_alias, 0, 64
	.other		__nv_reservedSMEM_offset_0_alias,@"STO_CUDA_RESERVED_SHARED STV_DEFAULT"
__nv_reservedSMEM_offset_0_alias:
	.zero		0
	.zero		64


//--------------------- .nv.global                --------------------------
	.section	.nv.global,"aw",@nobits
	.align	4
.nv.global:
	.type		z,@object
	.size		z,(m - z)
z:
	.zero		4
	.type		m,@object
	.size		m,(.L_1 - m)
m:
	.zero		12
.L_1:


//--------------------- .nv.constant0.modCube     --------------------------
	.section	.nv.constant0.modCube,"a",@progbits
	.sectionflags	@""
	.align	4
.nv.constant0.modCube:
	.zero		904


//--------------------- SYMBOLS --------------------------

	.type		.nv.reservedSmem.offset0,@object
	.size		.nv.reservedSmem.offset0,0x4
